//
// Generated by NVIDIA NVVM Compiler
//
// Compiler Build ID: CL-36424714
// Cuda compilation tools, release 13.0, V13.0.88
// Based on NVVM 20.0.0
//

.version 9.0
.target sm_100
.address_size 64

	// .globl	_Z11print_tablePi
.extern .func  (.param .b32 func_retval0) vprintf
(
	.param .b64 vprintf_param_0,
	.param .b64 vprintf_param_1
)
;
.global .align 1 .b8 $str[14] = {37, 100, 32, 120, 32, 37, 100, 32, 61, 32, 37, 100, 10};

.visible .entry _Z11print_tablePi(
	.param .u64 .ptr .align 1 _Z11print_tablePi_param_0
)
{
	.local .align 8 .b8 	__local_depot0[16];
	.reg .b64 	%SP;
	.reg .b64 	%SPL;
	.reg .pred 	%p<4>;
	.reg .b32 	%r<16>;
	.reg .b64 	%rd<5>;

	mov.u64 	%SPL, __local_depot0;
	cvta.local.u64 	%SP, %SPL;
	mov.u32 	%r3, %ctaid.x;
	mov.u32 	%r4, %ntid.x;
	mov.u32 	%r5, %tid.x;
	mad.lo.s32 	%r1, %r3, %r4, %r5;
	mov.u32 	%r6, %ctaid.y;
	mov.u32 	%r7, %ntid.y;
	mov.u32 	%r8, %tid.y;
	mad.lo.s32 	%r9, %r6, %r7, %r8;
	setp.gt.s32 	%p1, %r1, 8;
	setp.gt.u32 	%p2, %r9, 8;
	or.pred  	%p3, %p1, %p2;
	@%p3 bra 	$L__BB0_2;
	add.u64 	%rd1, %SP, 0;
	add.u64 	%rd2, %SPL, 0;
	add.s32 	%r10, %r1, 1;
	add.s32 	%r11, %r9, 1;
	mad.lo.s32 	%r12, %r9, %r1, %r9;
	add.s32 	%r13, %r12, %r10;
	st.local.v2.u32 	[%rd2], {%r10, %r11};
	st.local.u32 	[%rd2+8], %r13;
	mov.u64 	%rd3, $str;
	cvta.global.u64 	%rd4, %rd3;
	{ // callseq 0, 0
	.param .b64 param0;
	st.param.b64 	[param0], %rd4;
	.param .b64 param1;
	st.param.b64 	[param1], %rd1;
	.param .b32 retval0;
	call.uni (retval0), 
	vprintf, 
	(
	param0, 
	param1
	);
	ld.param.b32 	%r14, [retval0];
	} // callseq 0
$L__BB0_2:
	ret;

}


// ===== COMPILED SASS (sm_100) =====

	.target	sm_100

	.elftype	@"ET_EXEC"


//--------------------- .note.nv.tkinfo           --------------------------
	.section	.note.nv.tkinfo,"",@"SHT_NOTE"
	.sectionflags	@"SHF_NOTE_NV_TKINFO"
	.tkinfo
        /*0018*/ 	.word	0x00000002
        /*0030*/ 	.string	""
        /*0030*/ 	.string	"ptxas"
        /*0030*/ 	.string	"Cuda compilation tools, release 13.0, V13.0.88"
        /*0030*/ 	.string	"Build cuda_13.0.r13.0/compiler.36424714_0"
        /*0030*/ 	.string	"-arch sm_100 -m 64 "



//--------------------- .note.nv.cuinfo           --------------------------
	.section	.note.nv.cuinfo,"",@"SHT_NOTE"
	.sectionflags	@"SHF_NOTE_NV_CUINFO"
        /*0018*/ 	.short	0x0002
        /*001a*/ 	.short	0x0064
        /*001c*/ 	.short	0x0082
	.zero		2


//--------------------- .nv.info                  --------------------------
	.section	.nv.info,"",@"SHT_CUDA_INFO"
	.align	4


	//----- nvinfo : EIATTR_REGCOUNT
	.align		4
        /*0000*/ 	.byte	0x04, 0x2f
        /*0002*/ 	.short	(.L_2 - .L_1)
	.align		4
.L_1:
        /*0004*/ 	.word	index@(_Z11print_tablePi)
        /*0008*/ 	.word	0x00000018


	//----- nvinfo : EIATTR_FRAME_SIZE
	.align		4
.L_2:
        /*000c*/ 	.byte	0x04, 0x11
        /*000e*/ 	.short	(.L_4 - .L_3)
	.align		4
.L_3:
        /*0010*/ 	.word	index@(_Z11print_tablePi)
        /*0014*/ 	.word	0x00000010


	//----- nvinfo : EIATTR_MIN_STACK_SIZE
	.align		4
.L_4:
        /*0018*/ 	.byte	0x04, 0x12
        /*001a*/ 	.short	(.L_6 - .L_5)
	.align		4
.L_5:
        /*001c*/ 	.word	index@(_Z11print_tablePi)
        /*0020*/ 	.word	0x00000010
.L_6:


//--------------------- .nv.compat                --------------------------
	.section	.nv.compat,"",@"SHT_CUDA_COMPAT_INFO"
	.align	4
        /*0000*/ 	.byte	0x02, 0x09, 0x00, 0x00, 0x02, 0x02, 0x01, 0x00, 0x02, 0x05, 0x05, 0x00, 0x03, 0x07, 0x01, 0x01
        /*0010*/ 	.byte	0x02, 0x03, 0x00, 0x00, 0x02, 0x06, 0x01, 0x00, 0x04, 0x0b, 0x08, 0x00, 0x09, 0x00, 0x00, 0x00
        /*0020*/ 	.byte	0x00, 0x00, 0x00, 0x00


//--------------------- .nv.info._Z11print_tablePi --------------------------
	.section	.nv.info._Z11print_tablePi,"",@"SHT_CUDA_INFO"
	.sectionflags	@""
	.align	4


	//----- nvinfo : EIATTR_CUDA_API_VERSION
	.align		4
        /*0000*/ 	.byte	0x04, 0x37
        /*0002*/ 	.short	(.L_8 - .L_7)
.L_7:
        /*0004*/ 	.word	0x00000082


	//----- nvinfo : EIATTR_KPARAM_INFO
	.align		4
.L_8:
        /*0008*/ 	.byte	0x04, 0x17
        /*000a*/ 	.short	(.L_10 - .L_9)
.L_9:
        /*000c*/ 	.word	0x00000000
        /*0010*/ 	.short	0x0000
        /*0012*/ 	.short	0x0000
        /*0014*/ 	.byte	0x00, 0xf5, 0x21, 0x00


	//----- nvinfo : EIATTR_SPARSE_MMA_MASK
	.align		4
.L_10:
        /*0018*/ 	.byte	0x03, 0x50
        /*001a*/ 	.short	0x0000


	//----- nvinfo : EIATTR_MAXREG_COUNT
	.align		4
        /*001c*/ 	.byte	0x03, 0x1b
        /*001e*/ 	.short	0x00ff


	//----- nvinfo : EIATTR_EXTERNS
	.align		4
        /*0020*/ 	.byte	0x04, 0x0f
        /*0022*/ 	.short	(.L_12 - .L_11)


	//   ....[0]....
	.align		4
.L_11:
        /*0024*/ 	.word	index@(vprintf)


	//----- nvinfo : EIATTR_MERCURY_ISA_VERSION
	.align		4
.L_12:
        /*0028*/ 	.byte	0x03, 0x5f
        /*002a*/ 	.short	0x0101


	//----- nvinfo : EIATTR_VRC_CTA_INIT_COUNT
	.align		4
        /*002c*/ 	.byte	0x02, 0x4a
	.zero		1
	.zero		1


	//----- nvinfo : EIATTR_SYSCALL_OFFSETS
	.align		4
        /*0030*/ 	.byte	0x04, 0x46
        /*0032*/ 	.short	(.L_14 - .L_13)


	//   ....[0]....
.L_13:
        /*0034*/ 	.word	0x000001d0


	//----- nvinfo : EIATTR_EXIT_INSTR_OFFSETS
	.align		4
.L_14:
        /*0038*/ 	.byte	0x04, 0x1c
        /*003a*/ 	.short	(.L_16 - .L_15)


	//   ....[0]....
.L_15:
        /*003c*/ 	.word	0x00000100


	//   ....[1]....
        /*0040*/ 	.word	0x000001e0


	//----- nvinfo : EIATTR_CRS_STACK_SIZE
	.align		4
.L_16:
        /*0044*/ 	.byte	0x04, 0x1e
        /*0046*/ 	.short	(.L_18 - .L_17)
.L_17:
        /*0048*/ 	.word	0x00000000


	//----- nvinfo : EIATTR_CBANK_PARAM_SIZE
	.align		4
.L_18:
        /*004c*/ 	.byte	0x03, 0x19
        /*004e*/ 	.short	0x0008


	//----- nvinfo : EIATTR_PARAM_CBANK
	.align		4
        /*0050*/ 	.byte	0x04, 0x0a
        /*0052*/ 	.short	(.L_20 - .L_19)
	.align		4
.L_19:
        /*0054*/ 	.word	index@(.nv.constant0._Z11print_tablePi)
        /*0058*/ 	.short	0x0380
        /*005a*/ 	.short	0x0008


	//----- nvinfo : EIATTR_SW_WAR
	.align		4
.L_20:
        /*005c*/ 	.byte	0x04, 0x36
        /*005e*/ 	.short	(.L_22 - .L_21)
.L_21:
        /*0060*/ 	.word	0x00000008
.L_22:


//--------------------- .nv.callgraph             --------------------------
	.section	.nv.callgraph,"",@"SHT_CUDA_CALLGRAPH"
	.align	4
	.sectionentsize	8
	.align		4
        /*0000*/ 	.word	0x00000000
	.align		4
        /*0004*/ 	.word	0xffffffff
	.align		4
        /*0008*/ 	.word	index@(_Z11print_tablePi)
	.align		4
        /*000c*/ 	.word	index@(vprintf)
	.align		4
        /*0010*/ 	.word	0x00000000
	.align		4
        /*0014*/ 	.word	0xfffffffe
	.align		4
        /*0018*/ 	.word	0x00000000
	.align		4
        /*001c*/ 	.word	0xfffffffd
	.align		4
        /*0020*/ 	.word	0x00000000
	.align		4
        /*0024*/ 	.word	0xfffffffc


//--------------------- .nv.constant4             --------------------------
	.section	.nv.constant4,"a",@progbits
	.align	8
	.align		8
.nv.constant4:
        /*0000*/ 	.dword	vprintf
	.align		8
        /*0008*/ 	.dword	$str


//--------------------- .text._Z11print_tablePi   --------------------------
	.section	.text._Z11print_tablePi,"ax",@progbits
	.align	128
        .global         _Z11print_tablePi
        .type           _Z11print_tablePi,@function
        .size           _Z11print_tablePi,(.L_x_2 - _Z11print_tablePi)
        .other          _Z11print_tablePi,@"STO_CUDA_ENTRY STV_DEFAULT"
_Z11print_tablePi:
.text._Z11print_tablePi:
[----:B------:R-:W0:Y:S01]  /*0000*/  LDC R1, c[0x0][0x37c] ;  /* 0x0000df00ff017b82 */ /* 0x000e220000000800 */
[----:B------:R-:W1:Y:S01]  /*0010*/  S2R R0, SR_TID.Y ;  /* 0x0000000000007919 */ /* 0x000e620000002200 */
[----:B------:R-:W2:Y:S06]  /*0020*/  LDCU UR5, c[0x0][0x2fc] ;  /* 0x00005f80ff0577ac */ /* 0x000eac0008000800 */
[----:B------:R-:W3:Y:S01]  /*0030*/  LDC R2, c[0x0][0x360] ;  /* 0x0000d800ff027b82 */ /* 0x000ee20000000800 */
[----:B0-----:R-:W-:Y:S01]  /*0040*/  VIADD R1, R1, 0xfffffff0 ;  /* 0xfffffff001017836 */ /* 0x001fe20000000000 */
[----:B------:R-:W3:Y:S01]  /*0050*/  S2R R5, SR_TID.X ;  /* 0x0000000000057919 */ /* 0x000ee20000002100 */
[----:B------:R-:W0:Y:S05]  /*0060*/  LDCU UR4, c[0x0][0x2f8] ;  /* 0x00005f00ff0477ac */ /* 0x000e2a0008000800 */
[----:B------:R-:W1:Y:S08]  /*0070*/  S2UR UR7, SR_CTAID.Y ;  /* 0x00000000000779c3 */ /* 0x000e700000002600 */
[----:B------:R-:W1:Y:S01]  /*0080*/  LDC R3, c[0x0][0x364] ;  /* 0x0000d900ff037b82 */ /* 0x000e620000000800 */
[----:B0-----:R-:W-:-:S07]  /*0090*/  IADD3 R6, P1, PT, R1, UR4, RZ ;  /* 0x0000000401067c10 */ /* 0x001fce000ff3e0ff */
[----:B------:R-:W3:Y:S01]  /*00a0*/  S2UR UR6, SR_CTAID.X ;  /* 0x00000000000679c3 */ /* 0x000ee20000002500 */
[----:B--2---:R-:W-:Y:S01]  /*00b0*/  IADD3.X R7, PT, PT, RZ, UR5, RZ, P1, !PT ;  /* 0x00000005ff077c10 */ /* 0x004fe20008ffe4ff */
[----:B-1----:R-:W-:-:S05]  /*00c0*/  IMAD R3, R3, UR7, R0 ;  /* 0x0000000703037c24 */ /* 0x002fca000f8e0200 */
[----:B------:R-:W-:Y:S01]  /*00d0*/  ISETP.GT.U32.AND P0, PT, R3, 0x8, PT ;  /* 0x000000080300780c */ /* 0x000fe20003f04070 */
[----:B---3--:R-:W-:-:S05]  /*00e0*/  IMAD R2, R2, UR6, R5 ;  /* 0x0000000602027c24 */ /* 0x008fca000f8e0205 */
[----:B------:R-:W-:-:S13]  /*00f0*/  ISETP.GT.OR P0, PT, R2, 0x8, P0 ;  /* 0x000000080200780c */ /* 0x000fda0000704670 */
[----:B------:R-:W-:Y:S05]  /*0100*/  @P0 EXIT ;  /* 0x000000000000094d */ /* 0x000fea0003800000 */
[C---:B------:R-:W-:Y:S01]  /*0110*/  IMAD R5, R2.reuse, R3, R3 ;  /* 0x0000000302057224 */ /* 0x040fe200078e0203 */
[----:B------:R-:W-:Y:S01]  /*0120*/  MOV R8, 0x0 ;  /* 0x0000000000087802 */ /* 0x000fe20000000f00 */
[----:B------:R-:W-:Y:S01]  /*0130*/  VIADD R2, R2, 0x1 ;  /* 0x0000000102027836 */ /* 0x000fe20000000000 */
[----:B------:R-:W-:Y:S01]  /*0140*/  IADD3 R3, PT, PT, R3, 0x1, RZ ;  /* 0x0000000103037810 */ /* 0x000fe20007ffe0ff */
[----:B------:R-:W0:Y:S02]  /*0150*/  LDCU.64 UR4, c[0x4][0x8] ;  /* 0x01000100ff0477ac */ /* 0x000e240008000a00 */
[----:B------:R-:W-:Y:S01]  /*0160*/  IMAD.IADD R0, R2, 0x1, R5 ;  /* 0x0000000102007824 */ /* 0x000fe200078e0205 */
[----:B------:R-:W1:Y:S01]  /*0170*/  LDC.64 R8, c[0x4][R8] ;  /* 0x0100000008087b82 */ /* 0x000e620000000a00 */
[----:B------:R2:W-:Y:S04]  /*0180*/  STL.64 [R1], R2 ;  /* 0x0000000201007387 */ /* 0x0005e80000100a00 */
[----:B------:R2:W-:Y:S01]  /*0190*/  STL [R1+0x8], R0 ;  /* 0x0000080001007387 */ /* 0x0005e20000100800 */
[----:B0-----:R-:W-:Y:S01]  /*01a0*/  MOV R4, UR4 ;  /* 0x0000000400047c02 */ /* 0x001fe20008000f00 */
[----:B--2---:R-:W-:-:S07]  /*01b0*/  IMAD.U32 R5, RZ, RZ, UR5 ;  /* 0x00000005ff057e24 */ /* 0x004fce000f8e00ff */
[----:B------:R-:W-:-:S07]  /*01c0*/  LEPC R20, `(.L_x_0) ;  /* 0x000000001014794e */ /* 0x000fce0000000000 */
[----:B-1----:R-:W-:Y:S05]  /*01d0*/  CALL.ABS.NOINC R8 ;  /* 0x0000000008007343 */ /* 0x002fea0003c00000 */
.L_x_0:
[----:B------:R-:W-:Y:S05]  /*01e0*/  EXIT ;  /* 0x000000000000794d */ /* 0x000fea0003800000 */
.L_x_1:
[----:B------:R-:W-:-:S00]  /*01f0*/  BRA `(.L_x_1) ;  /* 0xfffffffc00fc7947 */ /* 0x000fc0000383ffff */
[----:B------:R-:W-:-:S00]  /*0200*/  NOP ;  /* 0x0000000000007918 */ /* 0x000fc00000000000 */
[----:B------:R-:W-:-:S00]  /*0210*/  NOP ;  /* 0x0000000000007918 */ /* 0x000fc00000000000 */
[----:B------:R-:W-:-:S00]  /*0220*/  NOP ;  /* 0x0000000000007918 */ /* 0x000fc00000000000 */
[----:B------:R-:W-:-:S00]  /*0230*/  NOP ;  /* 0x0000000000007918 */ /* 0x000fc00000000000 */
[----:B------:R-:W-:-:S00]  /*0240*/  NOP ;  /* 0x0000000000007918 */ /* 0x000fc00000000000 */
[----:B------:R-:W-:-:S00]  /*0250*/  NOP ;  /* 0x0000000000007918 */ /* 0x000fc00000000000 */
[----:B------:R-:W-:-:S00]  /*0260*/  NOP ;  /* 0x0000000000007918 */ /* 0x000fc00000000000 */
[----:B------:R-:W-:-:S00]  /*0270*/  NOP ;  /* 0x0000000000007918 */ /* 0x000fc00000000000 */
.L_x_2:


//--------------------- .nv.global.init           --------------------------
	.section	.nv.global.init,"aw",@progbits
.nv.global.init:
	.type		$str,@object
	.size		$str,(.L_0 - $str)
$str:
        /*0000*/ 	.byte	0x25, 0x64, 0x20, 0x78, 0x20, 0x25, 0x64, 0x20, 0x3d, 0x20, 0x25, 0x64, 0x0a, 0x00
.L_0:


//--------------------- .nv.shared.reserved.0     --------------------------
	.section	.nv.shared.reserved.0,"aw",@nobits
	.weak		__nv_reservedSMEM_offset_0_alias
	.size		__nv_reservedSMEM_offset_0_alias, 0, 64
	.other		__nv_reservedSMEM_offset_0_alias,@"STO_CUDA_RESERVED_SHARED STV_DEFAULT"
__nv_reservedSMEM_offset_0_alias:
	.zero		0
	.zero		64


//--------------------- .nv.constant0._Z11print_tablePi --------------------------
	.section	.nv.constant0._Z11print_tablePi,"a",@progbits
	.sectionflags	@""
	.align	4
.nv.constant0._Z11print_tablePi:
	.zero		904


//--------------------- SYMBOLS --------------------------

	.type		.nv.reservedSmem.offset0,@object
	.size		.nv.reservedSmem.offset0,0x4
	.type		vprintf,@function
